//
// Generated by NVIDIA NVVM Compiler
//
// Compiler Build ID: CL-36424714
// Cuda compilation tools, release 13.0, V13.0.88
// Based on NVVM 20.0.0
//

.version 9.0
.target sm_100
.address_size 64

	// .globl	_Z6endianj

.visible .entry _Z6endianj(
	.param .u32 _Z6endianj_param_0
)
{


	ret;

}


// ===== COMPILED SASS (sm_100) =====

	.target	sm_100

	.elftype	@"ET_EXEC"


//--------------------- .note.nv.tkinfo           --------------------------
	.section	.note.nv.tkinfo,"",@"SHT_NOTE"
	.sectionflags	@"SHF_NOTE_NV_TKINFO"
	.tkinfo
        /*0018*/ 	.word	0x00000002
        /*0030*/ 	.string	""
        /*0030*/ 	.string	"ptxas"
        /*0030*/ 	.string	"Cuda compilation tools, release 13.0, V13.0.88"
        /*0030*/ 	.string	"Build cuda_13.0.r13.0/compiler.36424714_0"
        /*0030*/ 	.string	"-arch sm_100 -m 64 "



//--------------------- .note.nv.cuinfo           --------------------------
	.section	.note.nv.cuinfo,"",@"SHT_NOTE"
	.sectionflags	@"SHF_NOTE_NV_CUINFO"
        /*0018*/ 	.short	0x0002
        /*001a*/ 	.short	0x0064
        /*001c*/ 	.short	0x0082
	.zero		2


//--------------------- .nv.info                  --------------------------
	.section	.nv.info,"",@"SHT_CUDA_INFO"
	.align	4


	//----- nvinfo : EIATTR_REGCOUNT
	.align		4
        /*0000*/ 	.byte	0x04, 0x2f
        /*0002*/ 	.short	(.L_1 - .L_0)
	.align		4
.L_0:
        /*0004*/ 	.word	index@(_Z6endianj)
        /*0008*/ 	.word	0x00000004


	//----- nvinfo : EIATTR_FRAME_SIZE
	.align		4
.L_1:
        /*000c*/ 	.byte	0x04, 0x11
        /*000e*/ 	.short	(.L_3 - .L_2)
	.align		4
.L_2:
        /*0010*/ 	.word	index@(_Z6endianj)
        /*0014*/ 	.word	0x00000000


	//----- nvinfo : EIATTR_MIN_STACK_SIZE
	.align		4
.L_3:
        /*0018*/ 	.byte	0x04, 0x12
        /*001a*/ 	.short	(.L_5 - .L_4)
	.align		4
.L_4:
        /*001c*/ 	.word	index@(_Z6endianj)
        /*0020*/ 	.word	0x00000000
.L_5:


//--------------------- .nv.compat                --------------------------
	.section	.nv.compat,"",@"SHT_CUDA_COMPAT_INFO"
	.align	4
        /*0000*/ 	.byte	0x02, 0x09, 0x00, 0x00, 0x02, 0x02, 0x01, 0x00, 0x02, 0x05, 0x05, 0x00, 0x03, 0x07, 0x01, 0x01
        /*0010*/ 	.byte	0x02, 0x03, 0x00, 0x00, 0x02, 0x06, 0x01, 0x00, 0x04, 0x0b, 0x08, 0x00, 0x09, 0x00, 0x00, 0x00
        /*0020*/ 	.byte	0x00, 0x00, 0x00, 0x00


//--------------------- .nv.info._Z6endianj       --------------------------
	.section	.nv.info._Z6endianj,"",@"SHT_CUDA_INFO"
	.sectionflags	@""
	.align	4


	//----- nvinfo : EIATTR_CUDA_API_VERSION
	.align		4
        /*0000*/ 	.byte	0x04, 0x37
        /*0002*/ 	.short	(.L_7 - .L_6)
.L_6:
        /*0004*/ 	.word	0x00000082


	//----- nvinfo : EIATTR_KPARAM_INFO
	.align		4
.L_7:
        /*0008*/ 	.byte	0x04, 0x17
        /*000a*/ 	.short	(.L_9 - .L_8)
.L_8:
        /*000c*/ 	.word	0x00000000
        /*0010*/ 	.short	0x0000
        /*0012*/ 	.short	0x0000
        /*0014*/ 	.byte	0x00, 0xf0, 0x11, 0x00


	//----- nvinfo : EIATTR_SPARSE_MMA_MASK
	.align		4
.L_9:
        /*0018*/ 	.byte	0x03, 0x50
        /*001a*/ 	.short	0x0000


	//----- nvinfo : EIATTR_MAXREG_COUNT
	.align		4
        /*001c*/ 	.byte	0x03, 0x1b
        /*001e*/ 	.short	0x00ff


	//----- nvinfo : EIATTR_MERCURY_ISA_VERSION
	.align		4
        /*0020*/ 	.byte	0x03, 0x5f
        /*0022*/ 	.short	0x0101


	//----- nvinfo : EIATTR_VRC_CTA_INIT_COUNT
	.align		4
        /*0024*/ 	.byte	0x02, 0x4a
	.zero		1
	.zero		1


	//----- nvinfo : EIATTR_EXIT_INSTR_OFFSETS
	.align		4
        /*0028*/ 	.byte	0x04, 0x1c
        /*002a*/ 	.short	(.L_11 - .L_10)


	//   ....[0]....
.L_10:
        /*002c*/ 	.word	0x00000010


	//----- nvinfo : EIATTR_CBANK_PARAM_SIZE
	.align		4
.L_11:
        /*0030*/ 	.byte	0x03, 0x19
        /*0032*/ 	.short	0x0004


	//----- nvinfo : EIATTR_PARAM_CBANK
	.align		4
        /*0034*/ 	.byte	0x04, 0x0a
        /*0036*/ 	.short	(.L_13 - .L_12)
	.align		4
.L_12:
        /*0038*/ 	.word	index@(.nv.constant0._Z6endianj)
        /*003c*/ 	.short	0x0380
        /*003e*/ 	.short	0x0004


	//----- nvinfo : EIATTR_SW_WAR
	.align		4
.L_13:
        /*0040*/ 	.byte	0x04, 0x36
        /*0042*/ 	.short	(.L_15 - .L_14)
.L_14:
        /*0044*/ 	.word	0x00000008
.L_15:


//--------------------- .nv.callgraph             --------------------------
	.section	.nv.callgraph,"",@"SHT_CUDA_CALLGRAPH"
	.align	4
	.sectionentsize	8
	.align		4
        /*0000*/ 	.word	0x00000000
	.align		4
        /*0004*/ 	.word	0xffffffff
	.align		4
        /*0008*/ 	.word	0x00000000
	.align		4
        /*000c*/ 	.word	0xfffffffe
	.align		4
        /*0010*/ 	.word	0x00000000
	.align		4
        /*0014*/ 	.word	0xfffffffd
	.align		4
        /*0018*/ 	.word	0x00000000
	.align		4
        /*001c*/ 	.word	0xfffffffc


//--------------------- .text._Z6endianj          --------------------------
	.section	.text._Z6endianj,"ax",@progbits
	.align	128
        .global         _Z6endianj
        .type           _Z6endianj,@function
        .size           _Z6endianj,(.L_x_1 - _Z6endianj)
        .other          _Z6endianj,@"STO_CUDA_ENTRY STV_DEFAULT"
_Z6endianj:
.text._Z6endianj:
[----:B------:R-:W-:Y:S01]  /*0000*/  LDC R1, c[0x0][0x37c] ;  /* 0x0000df00ff017b82 */ /* 0x000fe20000000800 */
[----:B------:R-:W-:Y:S05]  /*0010*/  EXIT ;  /* 0x000000000000794d */ /* 0x000fea0003800000 */
.L_x_0:
[----:B------:R-:W-:-:S00]  /*0020*/  BRA `(.L_x_0) ;  /* 0xfffffffc00fc7947 */ /* 0x000fc0000383ffff */
[----:B------:R-:W-:-:S00]  /*0030*/  NOP ;  /* 0x0000000000007918 */ /* 0x000fc00000000000 */
        /* <DEDUP_REMOVED lines=12> */
.L_x_1:


//--------------------- .nv.shared.reserved.0     --------------------------
	.section	.nv.shared.reserved.0,"aw",@nobits
	.weak		__nv_reservedSMEM_offset_0_alias
	.size		__nv_reservedSMEM_offset_0_alias, 0, 64
	.other		__nv_reservedSMEM_offset_0_alias,@"STO_CUDA_RESERVED_SHARED STV_DEFAULT"
__nv_reservedSMEM_offset_0_alias:
	.zero		0
	.zero		64


//--------------------- .nv.constant0._Z6endianj  --------------------------
	.section	.nv.constant0._Z6endianj,"a",@progbits
	.sectionflags	@""
	.align	4
.nv.constant0._Z6endianj:
	.zero		900


//--------------------- SYMBOLS --------------------------

	.type		.nv.reservedSmem.offset0,@object
	.size		.nv.reservedSmem.offset0,0x4
